//
// Generated by NVIDIA NVVM Compiler
//
// Compiler Build ID: CL-36424714
// Cuda compilation tools, release 13.0, V13.0.88
// Based on NVVM 20.0.0
//

.version 9.0
.target sm_100
.address_size 64

	// .globl	_Z14dynamic_kerneliPiS_iS_
.extern .shared .align 16 .b8 matrix[];

.visible .entry _Z14dynamic_kerneliPiS_iS_(
	.param .u32 _Z14dynamic_kerneliPiS_iS__param_0,
	.param .u64 .ptr .align 1 _Z14dynamic_kerneliPiS_iS__param_1,
	.param .u64 .ptr .align 1 _Z14dynamic_kerneliPiS_iS__param_2,
	.param .u32 _Z14dynamic_kerneliPiS_iS__param_3,
	.param .u64 .ptr .align 1 _Z14dynamic_kerneliPiS_iS__param_4
)
{
	.reg .pred 	%p<31>;
	.reg .b32 	%r<262>;
	.reg .b64 	%rd<13>;

	ld.param.u32 	%r46, [_Z14dynamic_kerneliPiS_iS__param_0];
	ld.param.u32 	%r47, [_Z14dynamic_kerneliPiS_iS__param_3];
	ld.param.u64 	%rd5, [_Z14dynamic_kerneliPiS_iS__param_4];
	cvta.to.global.u64 	%rd1, %rd5;
	mov.u32 	%r1, %tid.x;
	shl.b32 	%r48, %r1, 2;
	mov.u32 	%r49, matrix;
	add.s32 	%r50, %r49, %r48;
	mov.b32 	%r51, 0;
	st.shared.u32 	[%r50], %r51;
	bar.sync 	0;
	setp.lt.s32 	%p1, %r47, 1;
	@%p1 bra 	$L__BB0_27;
	mov.b32 	%r247, 1;
$L__BB0_2:
	mov.u32 	%r2, %r247;
	ld.param.u64 	%rd11, [_Z14dynamic_kerneliPiS_iS__param_1];
	cvta.to.global.u64 	%rd6, %rd11;
	mul.wide.s32 	%rd7, %r2, 4;
	add.s64 	%rd8, %rd6, %rd7;
	ld.global.u32 	%r3, [%rd8+-4];
	setp.lt.s32 	%p2, %r46, %r3;
	@%p2 bra 	$L__BB0_26;
	ld.param.u64 	%rd12, [_Z14dynamic_kerneliPiS_iS__param_2];
	cvta.to.global.u64 	%rd9, %rd12;
	add.s64 	%rd2, %rd9, %rd7;
	sub.s32 	%r53, %r46, %r3;
	add.s32 	%r4, %r53, 1;
	setp.lt.u32 	%p3, %r53, 15;
	mov.u32 	%r251, %r46;
	@%p3 bra 	$L__BB0_8;
	shl.b32 	%r54, %r46, 2;
	add.s32 	%r56, %r54, %r49;
	add.s32 	%r248, %r56, -28;
	and.b32  	%r57, %r4, -16;
	neg.s32 	%r249, %r57;
	mov.u32 	%r251, %r46;
$L__BB0_5:
	.pragma "nounroll";
	setp.lt.s32 	%p4, %r1, %r3;
	@%p4 bra 	$L__BB0_7;
	shl.b32 	%r58, %r3, 2;
	sub.s32 	%r59, %r248, %r58;
	ld.shared.u32 	%r60, [%r59+28];
	ld.global.u32 	%r61, [%rd2+-4];
	add.s32 	%r62, %r61, %r60;
	atom.shared.max.s32 	%r63, [%r248+28], %r62;
	ld.shared.u32 	%r64, [%r59+24];
	add.s32 	%r65, %r61, %r64;
	atom.shared.max.s32 	%r66, [%r248+24], %r65;
	ld.shared.u32 	%r67, [%r59+20];
	add.s32 	%r68, %r61, %r67;
	atom.shared.max.s32 	%r69, [%r248+20], %r68;
	ld.shared.u32 	%r70, [%r59+16];
	add.s32 	%r71, %r61, %r70;
	atom.shared.max.s32 	%r72, [%r248+16], %r71;
	ld.shared.u32 	%r73, [%r59+12];
	add.s32 	%r74, %r61, %r73;
	atom.shared.max.s32 	%r75, [%r248+12], %r74;
	ld.shared.u32 	%r76, [%r59+8];
	add.s32 	%r77, %r61, %r76;
	atom.shared.max.s32 	%r78, [%r248+8], %r77;
	ld.shared.u32 	%r79, [%r59+4];
	add.s32 	%r80, %r61, %r79;
	atom.shared.max.s32 	%r81, [%r248+4], %r80;
	ld.shared.u32 	%r82, [%r59];
	add.s32 	%r83, %r61, %r82;
	atom.shared.max.s32 	%r84, [%r248], %r83;
	ld.shared.u32 	%r85, [%r59+-4];
	add.s32 	%r86, %r61, %r85;
	atom.shared.max.s32 	%r87, [%r248+-4], %r86;
	ld.shared.u32 	%r88, [%r59+-8];
	add.s32 	%r89, %r61, %r88;
	atom.shared.max.s32 	%r90, [%r248+-8], %r89;
	ld.shared.u32 	%r91, [%r59+-12];
	add.s32 	%r92, %r61, %r91;
	atom.shared.max.s32 	%r93, [%r248+-12], %r92;
	ld.shared.u32 	%r94, [%r59+-16];
	add.s32 	%r95, %r61, %r94;
	atom.shared.max.s32 	%r96, [%r248+-16], %r95;
	ld.shared.u32 	%r97, [%r59+-20];
	add.s32 	%r98, %r61, %r97;
	atom.shared.max.s32 	%r99, [%r248+-20], %r98;
	ld.shared.u32 	%r100, [%r59+-24];
	add.s32 	%r101, %r61, %r100;
	atom.shared.max.s32 	%r102, [%r248+-24], %r101;
	ld.shared.u32 	%r103, [%r59+-28];
	add.s32 	%r104, %r61, %r103;
	atom.shared.max.s32 	%r105, [%r248+-28], %r104;
	ld.shared.u32 	%r106, [%r59+-32];
	add.s32 	%r107, %r61, %r106;
	atom.shared.max.s32 	%r108, [%r248+-32], %r107;
$L__BB0_7:
	add.s32 	%r251, %r251, -16;
	add.s32 	%r249, %r249, 16;
	add.s32 	%r248, %r248, -64;
	setp.ne.s32 	%p5, %r249, 0;
	@%p5 bra 	$L__BB0_5;
$L__BB0_8:
	and.b32  	%r14, %r4, 15;
	setp.eq.s32 	%p6, %r14, 0;
	@%p6 bra 	$L__BB0_26;
	and.b32  	%r15, %r4, 7;
	setp.lt.u32 	%p7, %r14, 8;
	@%p7 bra 	$L__BB0_13;
	setp.lt.s32 	%p8, %r1, %r3;
	@%p8 bra 	$L__BB0_12;
	shl.b32 	%r109, %r251, 2;
	add.s32 	%r111, %r49, %r109;
	sub.s32 	%r112, %r251, %r3;
	shl.b32 	%r113, %r112, 2;
	add.s32 	%r114, %r49, %r113;
	ld.shared.u32 	%r115, [%r114];
	ld.global.u32 	%r116, [%rd2+-4];
	add.s32 	%r117, %r116, %r115;
	atom.shared.max.s32 	%r118, [%r111], %r117;
	ld.shared.u32 	%r119, [%r114+-4];
	add.s32 	%r120, %r116, %r119;
	atom.shared.max.s32 	%r121, [%r111+-4], %r120;
	ld.shared.u32 	%r122, [%r114+-8];
	add.s32 	%r123, %r116, %r122;
	atom.shared.max.s32 	%r124, [%r111+-8], %r123;
	ld.shared.u32 	%r125, [%r114+-12];
	add.s32 	%r126, %r116, %r125;
	atom.shared.max.s32 	%r127, [%r111+-12], %r126;
	ld.shared.u32 	%r128, [%r114+-16];
	add.s32 	%r129, %r116, %r128;
	atom.shared.max.s32 	%r130, [%r111+-16], %r129;
	ld.shared.u32 	%r131, [%r114+-20];
	add.s32 	%r132, %r116, %r131;
	atom.shared.max.s32 	%r133, [%r111+-20], %r132;
	ld.shared.u32 	%r134, [%r114+-24];
	add.s32 	%r135, %r116, %r134;
	atom.shared.max.s32 	%r136, [%r111+-24], %r135;
	ld.shared.u32 	%r137, [%r114+-28];
	add.s32 	%r138, %r116, %r137;
	atom.shared.max.s32 	%r139, [%r111+-28], %r138;
$L__BB0_12:
	add.s32 	%r251, %r251, -8;
$L__BB0_13:
	setp.eq.s32 	%p9, %r15, 0;
	@%p9 bra 	$L__BB0_26;
	and.b32  	%r18, %r4, 3;
	setp.lt.u32 	%p10, %r15, 4;
	@%p10 bra 	$L__BB0_18;
	setp.lt.s32 	%p11, %r1, %r3;
	@%p11 bra 	$L__BB0_17;
	shl.b32 	%r140, %r251, 2;
	add.s32 	%r142, %r49, %r140;
	sub.s32 	%r143, %r251, %r3;
	shl.b32 	%r144, %r143, 2;
	add.s32 	%r145, %r49, %r144;
	ld.shared.u32 	%r146, [%r145];
	ld.global.u32 	%r147, [%rd2+-4];
	add.s32 	%r148, %r147, %r146;
	atom.shared.max.s32 	%r149, [%r142], %r148;
	ld.shared.u32 	%r150, [%r145+-4];
	add.s32 	%r151, %r147, %r150;
	atom.shared.max.s32 	%r152, [%r142+-4], %r151;
	ld.shared.u32 	%r153, [%r145+-8];
	add.s32 	%r154, %r147, %r153;
	atom.shared.max.s32 	%r155, [%r142+-8], %r154;
	ld.shared.u32 	%r156, [%r145+-12];
	add.s32 	%r157, %r147, %r156;
	atom.shared.max.s32 	%r158, [%r142+-12], %r157;
$L__BB0_17:
	add.s32 	%r251, %r251, -4;
$L__BB0_18:
	setp.eq.s32 	%p12, %r18, 0;
	@%p12 bra 	$L__BB0_26;
	setp.lt.s32 	%p13, %r1, %r3;
	shl.b32 	%r159, %r251, 2;
	add.s32 	%r21, %r49, %r159;
	sub.s32 	%r161, %r251, %r3;
	shl.b32 	%r162, %r161, 2;
	add.s32 	%r22, %r49, %r162;
	@%p13 bra 	$L__BB0_21;
	ld.shared.u32 	%r163, [%r22];
	ld.global.u32 	%r164, [%rd2+-4];
	add.s32 	%r165, %r164, %r163;
	atom.shared.max.s32 	%r166, [%r21], %r165;
$L__BB0_21:
	setp.eq.s32 	%p14, %r18, 1;
	@%p14 bra 	$L__BB0_26;
	setp.lt.s32 	%p15, %r1, %r3;
	@%p15 bra 	$L__BB0_24;
	ld.shared.u32 	%r167, [%r22+-4];
	ld.global.u32 	%r168, [%rd2+-4];
	add.s32 	%r169, %r168, %r167;
	atom.shared.max.s32 	%r170, [%r21+-4], %r169;
$L__BB0_24:
	setp.lt.s32 	%p16, %r1, %r3;
	setp.eq.s32 	%p17, %r18, 2;
	or.pred  	%p18, %p17, %p16;
	@%p18 bra 	$L__BB0_26;
	ld.shared.u32 	%r171, [%r22+-8];
	ld.global.u32 	%r172, [%rd2+-4];
	add.s32 	%r173, %r172, %r171;
	atom.shared.max.s32 	%r174, [%r21+-8], %r173;
$L__BB0_26:
	bar.sync 	0;
	add.s32 	%r247, %r2, 1;
	setp.ne.s32 	%p19, %r2, %r47;
	@%p19 bra 	$L__BB0_2;
$L__BB0_27:
	setp.ne.s32 	%p20, %r1, 0;
	setp.lt.s32 	%p21, %r46, 1;
	or.pred  	%p22, %p20, %p21;
	@%p22 bra 	$L__BB0_41;
	add.s32 	%r176, %r46, -1;
	and.b32  	%r24, %r46, 15;
	setp.lt.u32 	%p23, %r176, 15;
	mov.b32 	%r258, 1;
	@%p23 bra 	$L__BB0_32;
	add.s32 	%r254, %r49, 32;
	and.b32  	%r180, %r46, 2147483632;
	neg.s32 	%r256, %r180;
	mov.b32 	%r255, 0;
$L__BB0_30:
	.pragma "nounroll";
	ld.shared.u32 	%r181, [%r254+-28];
	atom.global.max.s32 	%r182, [%rd1], %r181;
	ld.shared.v2.u32 	{%r183, %r184}, [%r254+-24];
	atom.global.max.s32 	%r185, [%rd1], %r183;
	atom.global.max.s32 	%r186, [%rd1], %r184;
	ld.shared.v4.u32 	{%r187, %r188, %r189, %r190}, [%r254+-16];
	atom.global.max.s32 	%r191, [%rd1], %r187;
	atom.global.max.s32 	%r192, [%rd1], %r188;
	atom.global.max.s32 	%r193, [%rd1], %r189;
	atom.global.max.s32 	%r194, [%rd1], %r190;
	ld.shared.v4.u32 	{%r195, %r196, %r197, %r198}, [%r254];
	atom.global.max.s32 	%r199, [%rd1], %r195;
	atom.global.max.s32 	%r200, [%rd1], %r196;
	atom.global.max.s32 	%r201, [%rd1], %r197;
	atom.global.max.s32 	%r202, [%rd1], %r198;
	ld.shared.v4.u32 	{%r203, %r204, %r205, %r206}, [%r254+16];
	atom.global.max.s32 	%r207, [%rd1], %r203;
	atom.global.max.s32 	%r208, [%rd1], %r204;
	atom.global.max.s32 	%r209, [%rd1], %r205;
	atom.global.max.s32 	%r210, [%rd1], %r206;
	ld.shared.u32 	%r211, [%r254+32];
	atom.global.max.s32 	%r212, [%rd1], %r211;
	add.s32 	%r256, %r256, 16;
	add.s32 	%r255, %r255, 16;
	add.s32 	%r254, %r254, 64;
	setp.ne.s32 	%p24, %r256, 0;
	@%p24 bra 	$L__BB0_30;
	add.s32 	%r258, %r255, 1;
$L__BB0_32:
	setp.eq.s32 	%p25, %r24, 0;
	@%p25 bra 	$L__BB0_41;
	and.b32  	%r34, %r46, 7;
	setp.lt.u32 	%p26, %r24, 8;
	@%p26 bra 	$L__BB0_35;
	shl.b32 	%r213, %r258, 2;
	add.s32 	%r215, %r49, %r213;
	ld.shared.u32 	%r216, [%r215];
	atom.global.max.s32 	%r217, [%rd1], %r216;
	ld.shared.u32 	%r218, [%r215+4];
	atom.global.max.s32 	%r219, [%rd1], %r218;
	ld.shared.u32 	%r220, [%r215+8];
	atom.global.max.s32 	%r221, [%rd1], %r220;
	ld.shared.u32 	%r222, [%r215+12];
	atom.global.max.s32 	%r223, [%rd1], %r222;
	ld.shared.u32 	%r224, [%r215+16];
	atom.global.max.s32 	%r225, [%rd1], %r224;
	ld.shared.u32 	%r226, [%r215+20];
	atom.global.max.s32 	%r227, [%rd1], %r226;
	ld.shared.u32 	%r228, [%r215+24];
	atom.global.max.s32 	%r229, [%rd1], %r228;
	ld.shared.u32 	%r230, [%r215+28];
	atom.global.max.s32 	%r231, [%rd1], %r230;
	add.s32 	%r258, %r258, 8;
$L__BB0_35:
	setp.eq.s32 	%p27, %r34, 0;
	@%p27 bra 	$L__BB0_41;
	and.b32  	%r37, %r46, 3;
	setp.lt.u32 	%p28, %r34, 4;
	@%p28 bra 	$L__BB0_38;
	shl.b32 	%r232, %r258, 2;
	add.s32 	%r234, %r49, %r232;
	ld.shared.u32 	%r235, [%r234];
	atom.global.max.s32 	%r236, [%rd1], %r235;
	ld.shared.u32 	%r237, [%r234+4];
	atom.global.max.s32 	%r238, [%rd1], %r237;
	ld.shared.u32 	%r239, [%r234+8];
	atom.global.max.s32 	%r240, [%rd1], %r239;
	ld.shared.u32 	%r241, [%r234+12];
	atom.global.max.s32 	%r242, [%rd1], %r241;
	add.s32 	%r258, %r258, 4;
$L__BB0_38:
	setp.eq.s32 	%p29, %r37, 0;
	@%p29 bra 	$L__BB0_41;
	shl.b32 	%r243, %r258, 2;
	add.s32 	%r261, %r49, %r243;
	neg.s32 	%r260, %r37;
$L__BB0_40:
	.pragma "nounroll";
	ld.shared.u32 	%r245, [%r261];
	atom.global.max.s32 	%r246, [%rd1], %r245;
	add.s32 	%r261, %r261, 4;
	add.s32 	%r260, %r260, 1;
	setp.ne.s32 	%p30, %r260, 0;
	@%p30 bra 	$L__BB0_40;
$L__BB0_41:
	ret;

}


// ===== COMPILED SASS (sm_100) =====

	.target	sm_100

	.elftype	@"ET_EXEC"


//--------------------- .note.nv.tkinfo           --------------------------
	.section	.note.nv.tkinfo,"",@"SHT_NOTE"
	.sectionflags	@"SHF_NOTE_NV_TKINFO"
	.tkinfo
        /*0018*/ 	.word	0x00000002
        /*0030*/ 	.string	""
        /*0030*/ 	.string	"ptxas"
        /*0030*/ 	.string	"Cuda compilation tools, release 13.0, V13.0.88"
        /*0030*/ 	.string	"Build cuda_13.0.r13.0/compiler.36424714_0"
        /*0030*/ 	.string	"-arch sm_100 -m 64 "



//--------------------- .note.nv.cuinfo           --------------------------
	.section	.note.nv.cuinfo,"",@"SHT_NOTE"
	.sectionflags	@"SHF_NOTE_NV_CUINFO"
        /*0018*/ 	.short	0x0002
        /*001a*/ 	.short	0x0064
        /*001c*/ 	.short	0x0082
	.zero		2


//--------------------- .nv.info                  --------------------------
	.section	.nv.info,"",@"SHT_CUDA_INFO"
	.align	4


	//----- nvinfo : EIATTR_REGCOUNT
	.align		4
        /*0000*/ 	.byte	0x04, 0x2f
        /*0002*/ 	.short	(.L_1 - .L_0)
	.align		4
.L_0:
        /*0004*/ 	.word	index@(_Z14dynamic_kerneliPiS_iS_)
        /*0008*/ 	.word	0x0000001a


	//----- nvinfo : EIATTR_FRAME_SIZE
	.align		4
.L_1:
        /*000c*/ 	.byte	0x04, 0x11
        /*000e*/ 	.short	(.L_3 - .L_2)
	.align		4
.L_2:
        /*0010*/ 	.word	index@(_Z14dynamic_kerneliPiS_iS_)
        /*0014*/ 	.word	0x00000000


	//----- nvinfo : EIATTR_MIN_STACK_SIZE
	.align		4
.L_3:
        /*0018*/ 	.byte	0x04, 0x12
        /*001a*/ 	.short	(.L_5 - .L_4)
	.align		4
.L_4:
        /*001c*/ 	.word	index@(_Z14dynamic_kerneliPiS_iS_)
        /*0020*/ 	.word	0x00000000
.L_5:


//--------------------- .nv.compat                --------------------------
	.section	.nv.compat,"",@"SHT_CUDA_COMPAT_INFO"
	.align	4
        /*0000*/ 	.byte	0x02, 0x09, 0x00, 0x00, 0x02, 0x02, 0x01, 0x00, 0x02, 0x05, 0x05, 0x00, 0x03, 0x07, 0x01, 0x01
        /*0010*/ 	.byte	0x02, 0x03, 0x00, 0x00, 0x02, 0x06, 0x01, 0x00, 0x04, 0x0b, 0x08, 0x00, 0x09, 0x00, 0x00, 0x00
        /*0020*/ 	.byte	0x00, 0x00, 0x00, 0x00


//--------------------- .nv.info._Z14dynamic_kerneliPiS_iS_ --------------------------
	.section	.nv.info._Z14dynamic_kerneliPiS_iS_,"",@"SHT_CUDA_INFO"
	.sectionflags	@""
	.align	4


	//----- nvinfo : EIATTR_CUDA_API_VERSION
	.align		4
        /*0000*/ 	.byte	0x04, 0x37
        /*0002*/ 	.short	(.L_7 - .L_6)
.L_6:
        /*0004*/ 	.word	0x00000082


	//----- nvinfo : EIATTR_KPARAM_INFO
	.align		4
.L_7:
        /*0008*/ 	.byte	0x04, 0x17
        /*000a*/ 	.short	(.L_9 - .L_8)
.L_8:
        /*000c*/ 	.word	0x00000000
        /*0010*/ 	.short	0x0004
        /*0012*/ 	.short	0x0020
        /*0014*/ 	.byte	0x00, 0xf5, 0x21, 0x00


	//----- nvinfo : EIATTR_KPARAM_INFO
	.align		4
.L_9:
        /*0018*/ 	.byte	0x04, 0x17
        /*001a*/ 	.short	(.L_11 - .L_10)
.L_10:
        /*001c*/ 	.word	0x00000000
        /*0020*/ 	.short	0x0003
        /*0022*/ 	.short	0x0018
        /*0024*/ 	.byte	0x00, 0xf0, 0x11, 0x00


	//----- nvinfo : EIATTR_KPARAM_INFO
	.align		4
.L_11:
        /*0028*/ 	.byte	0x04, 0x17
        /*002a*/ 	.short	(.L_13 - .L_12)
.L_12:
        /*002c*/ 	.word	0x00000000
        /*0030*/ 	.short	0x0002
        /*0032*/ 	.short	0x0010
        /*0034*/ 	.byte	0x00, 0xf5, 0x21, 0x00


	//----- nvinfo : EIATTR_KPARAM_INFO
	.align		4
.L_13:
        /*0038*/ 	.byte	0x04, 0x17
        /*003a*/ 	.short	(.L_15 - .L_14)
.L_14:
        /*003c*/ 	.word	0x00000000
        /*0040*/ 	.short	0x0001
        /*0042*/ 	.short	0x0008
        /*0044*/ 	.byte	0x00, 0xf5, 0x21, 0x00


	//----- nvinfo : EIATTR_KPARAM_INFO
	.align		4
.L_15:
        /*0048*/ 	.byte	0x04, 0x17
        /*004a*/ 	.short	(.L_17 - .L_16)
.L_16:
        /*004c*/ 	.word	0x00000000
        /*0050*/ 	.short	0x0000
        /*0052*/ 	.short	0x0000
        /*0054*/ 	.byte	0x00, 0xf0, 0x11, 0x00


	//----- nvinfo : EIATTR_SPARSE_MMA_MASK
	.align		4
.L_17:
        /*0058*/ 	.byte	0x03, 0x50
        /*005a*/ 	.short	0x0000


	//----- nvinfo : EIATTR_MAXREG_COUNT
	.align		4
        /*005c*/ 	.byte	0x03, 0x1b
        /*005e*/ 	.short	0x00ff


	//----- nvinfo : EIATTR_NUM_BARRIERS
	.align		4
        /*0060*/ 	.byte	0x02, 0x4c
        /*0062*/ 	.byte	0x01
	.zero		1


	//----- nvinfo : EIATTR_MERCURY_ISA_VERSION
	.align		4
        /*0064*/ 	.byte	0x03, 0x5f
        /*0066*/ 	.short	0x0101


	//----- nvinfo : EIATTR_UNUSED_LOAD_BYTE_OFFSET
	.align		4
        /*0068*/ 	.byte	0x04, 0x44
        /*006a*/ 	.short	(.L_19 - .L_18)


	//   ....[0]....
.L_18:
        /*006c*/ 	.word	0x00001210
        /*0070*/ 	.word	0x0000fff0


	//----- nvinfo : EIATTR_INT_WARP_WIDE_INSTR_OFFSETS
	.align		4
.L_19:
        /*0074*/ 	.byte	0x04, 0x31
        /*0076*/ 	.short	(.L_21 - .L_20)


	//   ....[0]....
.L_20:
        /*0078*/ 	.word	0x000002a0


	//   ....[1]....
        /*007c*/ 	.word	0x00000300


	//   ....[2]....
        /*0080*/ 	.word	0x00000350


	//   ....[3]....
        /*0084*/ 	.word	0x000003a0


	//   ....[4]....
        /*0088*/ 	.word	0x000003f0


	//   ....[5]....
        /*008c*/ 	.word	0x00000440


	//   ....[6]....
        /*0090*/ 	.word	0x00000490


	//   ....[7]....
        /*0094*/ 	.word	0x000004e0


	//   ....[8]....
        /*0098*/ 	.word	0x00000530


	//   ....[9]....
        /*009c*/ 	.word	0x00000580


	//   ....[10]....
        /*00a0*/ 	.word	0x000005d0


	//   ....[11]....
        /*00a4*/ 	.word	0x00000620


	//   ....[12]....
        /*00a8*/ 	.word	0x00000670


	//   ....[13]....
        /*00ac*/ 	.word	0x000006c0


	//   ....[14]....
        /*00b0*/ 	.word	0x00000710


	//   ....[15]....
        /*00b4*/ 	.word	0x00000760


	//   ....[16]....
        /*00b8*/ 	.word	0x000007b0


	//   ....[17]....
        /*00bc*/ 	.word	0x000008b0


	//   ....[18]....
        /*00c0*/ 	.word	0x00000930


	//   ....[19]....
        /*00c4*/ 	.word	0x00000980


	//   ....[20]....
        /*00c8*/ 	.word	0x000009d0


	//   ....[21]....
        /*00cc*/ 	.word	0x00000a20


	//   ....[22]....
        /*00d0*/ 	.word	0x00000a70


	//   ....[23]....
        /*00d4*/ 	.word	0x00000ac0


	//   ....[24]....
        /*00d8*/ 	.word	0x00000b10


	//   ....[25]....
        /*00dc*/ 	.word	0x00000b60


	//   ....[26]....
        /*00e0*/ 	.word	0x00000c50


	//   ....[27]....
        /*00e4*/ 	.word	0x00000cd0


	//   ....[28]....
        /*00e8*/ 	.word	0x00000d20


	//   ....[29]....
        /*00ec*/ 	.word	0x00000d70


	//   ....[30]....
        /*00f0*/ 	.word	0x00000dc0


	//   ....[31]....
        /*00f4*/ 	.word	0x00000eb0


	//   ....[32]....
        /*00f8*/ 	.word	0x00000f10


	//   ....[33]....
        /*00fc*/ 	.word	0x00000fa0


	//   ....[34]....
        /*0100*/ 	.word	0x00001000


	//   ....[35]....
        /*0104*/ 	.word	0x00001070


	//   ....[36]....
        /*0108*/ 	.word	0x000010d0


	//   ....[37]....
        /*010c*/ 	.word	0x00001220


	//   ....[38]....
        /*0110*/ 	.word	0x00001290


	//   ....[39]....
        /*0114*/ 	.word	0x000012a0


	//   ....[40]....
        /*0118*/ 	.word	0x000012b0


	//   ....[41]....
        /*011c*/ 	.word	0x000012d0


	//   ....[42]....
        /*0120*/ 	.word	0x000012e0


	//   ....[43]....
        /*0124*/ 	.word	0x000012f0


	//   ....[44]....
        /*0128*/ 	.word	0x00001310


	//   ....[45]....
        /*012c*/ 	.word	0x00001330


	//   ....[46]....
        /*0130*/ 	.word	0x00001350


	//   ....[47]....
        /*0134*/ 	.word	0x00001380


	//   ....[48]....
        /*0138*/ 	.word	0x000013a0


	//   ....[49]....
        /*013c*/ 	.word	0x000013c0


	//   ....[50]....
        /*0140*/ 	.word	0x000013e0


	//   ....[51]....
        /*0144*/ 	.word	0x000013f0


	//   ....[52]....
        /*0148*/ 	.word	0x00001400


	//   ....[53]....
        /*014c*/ 	.word	0x00001410


	//   ....[54]....
        /*0150*/ 	.word	0x00001710


	//   ....[55]....
        /*0154*/ 	.word	0x00001740


	//   ....[56]....
        /*0158*/ 	.word	0x00001750


	//   ....[57]....
        /*015c*/ 	.word	0x00001760


	//   ....[58]....
        /*0160*/ 	.word	0x00001770


	//   ....[59]....
        /*0164*/ 	.word	0x00001790


	//   ....[60]....
        /*0168*/ 	.word	0x000017c0


	//   ....[61]....
        /*016c*/ 	.word	0x000017f0


	//   ....[62]....
        /*0170*/ 	.word	0x00001810


	//   ....[63]....
        /*0174*/ 	.word	0x00001990


	//   ....[64]....
        /*0178*/ 	.word	0x000019c0


	//   ....[65]....
        /*017c*/ 	.word	0x000019d0


	//   ....[66]....
        /*0180*/ 	.word	0x000019e0


	//   ....[67]....
        /*0184*/ 	.word	0x000019f0


	//   ....[68]....
        /*0188*/ 	.word	0x00001af0


	//   ....[69]....
        /*018c*/ 	.word	0x00001b30


	//----- nvinfo : EIATTR_VRC_CTA_INIT_COUNT
	.align		4
.L_21:
        /*0190*/ 	.byte	0x02, 0x4a
	.zero		1
	.zero		1


	//----- nvinfo : EIATTR_EXIT_INSTR_OFFSETS
	.align		4
        /*0194*/ 	.byte	0x04, 0x1c
        /*0196*/ 	.short	(.L_23 - .L_22)


	//   ....[0]....
.L_22:
        /*0198*/ 	.word	0x00001160


	//   ....[1]....
        /*019c*/ 	.word	0x00001610


	//   ....[2]....
        /*01a0*/ 	.word	0x000018d0


	//   ....[3]....
        /*01a4*/ 	.word	0x00001a90


	//   ....[4]....
        /*01a8*/ 	.word	0x00001b90


	//----- nvinfo : EIATTR_CRS_STACK_SIZE
	.align		4
.L_23:
        /*01ac*/ 	.byte	0x04, 0x1e
        /*01ae*/ 	.short	(.L_25 - .L_24)
.L_24:
        /*01b0*/ 	.word	0x00000000


	//----- nvinfo : EIATTR_CBANK_PARAM_SIZE
	.align		4
.L_25:
        /*01b4*/ 	.byte	0x03, 0x19
        /*01b6*/ 	.short	0x0028


	//----- nvinfo : EIATTR_PARAM_CBANK
	.align		4
        /*01b8*/ 	.byte	0x04, 0x0a
        /*01ba*/ 	.short	(.L_27 - .L_26)
	.align		4
.L_26:
        /*01bc*/ 	.word	index@(.nv.constant0._Z14dynamic_kerneliPiS_iS_)
        /*01c0*/ 	.short	0x0380
        /*01c2*/ 	.short	0x0028


	//----- nvinfo : EIATTR_SW_WAR
	.align		4
.L_27:
        /*01c4*/ 	.byte	0x04, 0x36
        /*01c6*/ 	.short	(.L_29 - .L_28)
.L_28:
        /*01c8*/ 	.word	0x00000008
.L_29:


//--------------------- .nv.callgraph             --------------------------
	.section	.nv.callgraph,"",@"SHT_CUDA_CALLGRAPH"
	.align	4
	.sectionentsize	8
	.align		4
        /*0000*/ 	.word	0x00000000
	.align		4
        /*0004*/ 	.word	0xffffffff
	.align		4
        /*0008*/ 	.word	0x00000000
	.align		4
        /*000c*/ 	.word	0xfffffffe
	.align		4
        /*0010*/ 	.word	0x00000000
	.align		4
        /*0014*/ 	.word	0xfffffffd
	.align		4
        /*0018*/ 	.word	0x00000000
	.align		4
        /*001c*/ 	.word	0xfffffffc


//--------------------- .text._Z14dynamic_kerneliPiS_iS_ --------------------------
	.section	.text._Z14dynamic_kerneliPiS_iS_,"ax",@progbits
	.align	128
        .global         _Z14dynamic_kerneliPiS_iS_
        .type           _Z14dynamic_kerneliPiS_iS_,@function
        .size           _Z14dynamic_kerneliPiS_iS_,(.L_x_24 - _Z14dynamic_kerneliPiS_iS_)
        .other          _Z14dynamic_kerneliPiS_iS_,@"STO_CUDA_ENTRY STV_DEFAULT"
_Z14dynamic_kerneliPiS_iS_:
.text._Z14dynamic_kerneliPiS_iS_:
[----:B------:R-:W-:Y:S01]  /*0000*/  LDC R1, c[0x0][0x37c] ;  /* 0x0000df00ff017b82 */ /* 0x000fe20000000800 */
[----:B------:R-:W0:Y:S07]  /*0010*/  S2R R0, SR_TID.X ;  /* 0x0000000000007919 */ /* 0x000e2e0000002100 */
[----:B------:R-:W1:Y:S01]  /*0020*/  S2UR UR4, SR_CgaCtaId ;  /* 0x00000000000479c3 */ /* 0x000e620000008800 */
[----:B------:R-:W-:Y:S01]  /*0030*/  UMOV UR5, 0x400 ;  /* 0x0000040000057882 */ /* 0x000fe20000000000 */
[----:B------:R-:W2:Y:S01]  /*0040*/  LDCU.64 UR8, c[0x0][0x358] ;  /* 0x00006b00ff0877ac */ /* 0x000ea20008000a00 */
[----:B-1----:R-:W-:Y:S01]  /*0050*/  ULEA UR5, UR4, UR5, 0x18 ;  /* 0x0000000504057291 */ /* 0x002fe2000f8ec0ff */
[----:B------:R-:W1:Y:S05]  /*0060*/  LDCU UR4, c[0x0][0x398] ;  /* 0x00007300ff0477ac */ /* 0x000e6a0008000800 */
[----:B0-----:R-:W-:-:S05]  /*0070*/  LEA R2, R0, UR5, 0x2 ;  /* 0x0000000500027c11 */ /* 0x001fca000f8e10ff */
[----:B------:R0:W-:Y:S01]  /*0080*/  STS [R2], RZ ;  /* 0x000000ff02007388 */ /* 0x0001e20000000800 */
[----:B-1----:R-:W-:Y:S01]  /*0090*/  UISETP.GE.AND UP0, UPT, UR4, 0x1, UPT ;  /* 0x000000010400788c */ /* 0x002fe2000bf06270 */
[----:B------:R-:W-:Y:S08]  /*00a0*/  BAR.SYNC.DEFER_BLOCKING 0x0 ;  /* 0x0000000000007b1d */ /* 0x000ff00000010000 */
[----:B0-2---:R-:W-:Y:S05]  /*00b0*/  BRA.U !UP0, `(.L_x_0) ;  /* 0x00000011081c7547 */ /* 0x005fea000b800000 */
[----:B------:R-:W-:-:S07]  /*00c0*/  IMAD.MOV.U32 R4, RZ, RZ, 0x1 ;  /* 0x00000001ff047424 */ /* 0x000fce00078e00ff */
.L_x_17:
[----:B0-----:R-:W0:Y:S01]  /*00d0*/  LDC.64 R2, c[0x0][0x388] ;  /* 0x0000e200ff027b82 */ /* 0x001e220000000a00 */
[----:B-1----:R-:W1:Y:S07]  /*00e0*/  LDCU UR4, c[0x0][0x398] ;  /* 0x00007300ff0477ac */ /* 0x002e6e0008000800 */
[----:B--2---:R-:W2:Y:S01]  /*00f0*/  LDC R8, c[0x0][0x380] ;  /* 0x0000e000ff087b82 */ /* 0x004ea20000000800 */
[----:B0-----:R-:W-:-:S05]  /*0100*/  IMAD.WIDE R2, R4, 0x4, R2 ;  /* 0x0000000404027825 */ /* 0x001fca00078e0202 */
[----:B---3--:R-:W2:Y:S01]  /*0110*/  LDG.E R5, desc[UR8][R2.64+-0x4] ;  /* 0xfffffc0802057981 */ /* 0x008ea2000c1e1900 */
[----:B------:R-:W-:Y:S02]  /*0120*/  IMAD.MOV.U32 R7, RZ, RZ, R4 ;  /* 0x000000ffff077224 */ /* 0x000fe400078e0004 */
[----:B------:R-:W-:-:S03]  /*0130*/  VIADD R4, R4, 0x1 ;  /* 0x0000000104047836 */ /* 0x000fc60000000000 */
[----:B-1----:R-:W-:Y:S02]  /*0140*/  ISETP.NE.AND P0, PT, R7, UR4, PT ;  /* 0x0000000407007c0c */ /* 0x002fe4000bf05270 */
[----:B--2---:R-:W-:-:S13]  /*0150*/  ISETP.GT.AND P1, PT, R5, R8, PT ;  /* 0x000000080500720c */ /* 0x004fda0003f24270 */
[----:B------:R-:W-:Y:S05]  /*0160*/  @P1 BRA `(.L_x_1) ;  /* 0x0000000c00e81947 */ /* 0x000fea0003800000 */
[----:B------:R-:W0:Y:S01]  /*0170*/  LDC.64 R2, c[0x0][0x390] ;  /* 0x0000e400ff027b82 */ /* 0x000e220000000a00 */
[----:B------:R-:W-:Y:S01]  /*0180*/  IMAD.IADD R6, R8, 0x1, -R5 ;  /* 0x0000000108067824 */ /* 0x000fe200078e0a05 */
[----:B------:R-:W1:Y:S04]  /*0190*/  LDCU UR4, c[0x0][0x380] ;  /* 0x00007000ff0477ac */ /* 0x000e680008000800 */
[C---:B------:R-:W-:Y:S01]  /*01a0*/  ISETP.GE.U32.AND P1, PT, R6.reuse, 0xf, PT ;  /* 0x0000000f0600780c */ /* 0x040fe20003f26070 */
[----:B------:R-:W-:Y:S02]  /*01b0*/  VIADD R6, R6, 0x1 ;  /* 0x0000000106067836 */ /* 0x000fe40000000000 */
[----:B0-----:R-:W-:-:S10]  /*01c0*/  IMAD.WIDE R2, R7, 0x4, R2 ;  /* 0x0000000407027825 */ /* 0x001fd400078e0202 */
[----:B-1----:R-:W-:Y:S05]  /*01d0*/  @!P1 BRA `(.L_x_2) ;  /* 0x00000004008c9947 */ /* 0x002fea0003800000 */
[----:B------:R-:W-:Y:S02]  /*01e0*/  LEA R8, R8, UR5, 0x2 ;  /* 0x0000000508087c11 */ /* 0x000fe4000f8e10ff */
[----:B------:R-:W-:Y:S02]  /*01f0*/  LOP3.LUT R7, R6, 0xfffffff0, RZ, 0xc0, !PT ;  /* 0xfffffff006077812 */ /* 0x000fe400078ec0ff */
[----:B------:R-:W-:Y:S01]  /*0200*/  ISETP.GE.AND P2, PT, R0, R5, PT ;  /* 0x000000050000720c */ /* 0x000fe20003f46270 */
[----:B------:R-:W-:Y:S02]  /*0210*/  VIADD R8, R8, 0xffffffe4 ;  /* 0xffffffe408087836 */ /* 0x000fe40000000000 */
[----:B------:R-:W-:-:S10]  /*0220*/  IMAD.MOV R7, RZ, RZ, -R7 ;  /* 0x000000ffff077224 */ /* 0x000fd400078e0a07 */
.L_x_5:
[----:B------:R-:W-:Y:S01]  /*0230*/  VIADD R7, R7, 0x10 ;  /* 0x0000001007077836 */ /* 0x000fe20000000000 */
[----:B------:R-:W-:Y:S01]  /*0240*/  UIADD3 UR4, UPT, UPT, UR4, -0x10, URZ ;  /* 0xfffffff004047890 */ /* 0x000fe2000fffe0ff */
[----:B------:R-:W-:Y:S03]  /*0250*/  BSSY.RECONVERGENT B0, `(.L_x_3) ;  /* 0x0000059000007945 */ /* 0x000fe60003800200 */
[----:B------:R-:W-:Y:S01]  /*0260*/  ISETP.NE.AND P3, PT, R7, RZ, PT ;  /* 0x000000ff0700720c */ /* 0x000fe20003f65270 */
[----:B------:R-:W-:-:S12]  /*0270*/  @!P2 BRA `(.L_x_4) ;  /* 0x000000040058a947 */ /* 0x000fd80003800000 */
[----:B------:R-:W2:Y:S01]  /*0280*/  LDG.E R9, desc[UR8][R2.64+-0x4] ;  /* 0xfffffc0802097981 */ /* 0x000ea2000c1e1900 */
[----:B------:R-:W-:Y:S01]  /*0290*/  IMAD R10, R5, -0x4, R8 ;  /* 0xfffffffc050a7824 */ /* 0x000fe200078e0208 */
[----:B------:R-:W-:Y:S01]  /*02a0*/  VOTEU.ANY UR6, UPT, PT ;  /* 0x0000000000067886 */ /* 0x000fe200038e0100 */
[----:B------:R-:W0:Y:S01]  /*02b0*/  S2R R11, SR_LANEID ;  /* 0x00000000000b7919 */ /* 0x000e220000000000 */
[----:B------:R-:W-:Y:S02]  /*02c0*/  UFLO.U32 UR6, UR6 ;  /* 0x00000006000672bd */ /* 0x000fe400080e0000 */
[----:B------:R-:W2:Y:S04]  /*02d0*/  LDS R12, [R10+0x1c] ;  /* 0x00001c000a0c7984 */ /* 0x000ea80000000800 */
[----:B0-----:R-:W-:Y:S01]  /*02e0*/  ISETP.EQ.U32.AND P1, PT, R11, UR6, PT ;  /* 0x000000060b007c0c */ /* 0x001fe2000bf22070 */
[----:B--2---:R-:W-:-:S05]  /*02f0*/  IMAD.IADD R12, R12, 0x1, R9 ;  /* 0x000000010c0c7824 */ /* 0x004fca00078e0209 */
[----:B------:R-:W-:-:S13]  /*0300*/  CREDUX.MAX.S32 UR7, R12 ;  /* 0x000000000c0772cc */ /* 0x000fda0000000200 */
[----:B------:R-:W-:-:S05]  /*0310*/  IMAD.U32 R11, RZ, RZ, UR7 ;  /* 0x00000007ff0b7e24 */ /* 0x000fca000f8e00ff */
[----:B------:R-:W-:Y:S04]  /*0320*/  @P1 ATOMS.MAX.S32 RZ, [R8+0x1c], R11 ;  /* 0x00001c0b08ff138c */ /* 0x000fe80001000200 */
[----:B------:R-:W0:Y:S02]  /*0330*/  LDS R12, [R10+0x18] ;  /* 0x000018000a0c7984 */ /* 0x000e240000000800 */
[----:B0-----:R-:W-:-:S05]  /*0340*/  IMAD.IADD R12, R9, 0x1, R12 ;  /* 0x00000001090c7824 */ /* 0x001fca00078e020c */
        /* <DEDUP_REMOVED lines=28> */
[----:B------:R-:W0:Y:S02]  /*0510*/  LDS R12, [R10] ;  /* 0x000000000a0c7984 */ /* 0x000e240000000800 */
[----:B0-----:R-:W-:-:S05]  /*0520*/  IMAD.IADD R12, R9, 0x1, R12 ;  /* 0x00000001090c7824 */ /* 0x001fca00078e020c */
[----:B------:R-:W-:-:S13]  /*0530*/  CREDUX.MAX.S32 UR6, R12 ;  /* 0x000000000c0672cc */ /* 0x000fda0000000200 */
[----:B------:R-:W-:-:S05]  /*0540*/  IMAD.U32 R13, RZ, RZ, UR6 ;  /* 0x00000006ff0d7e24 */ /* 0x000fca000f8e00ff */
[----:B------:R-:W-:Y:S04]  /*0550*/  @P1 ATOMS.MAX.S32 RZ, [R8], R13 ;  /* 0x0000000d08ff138c */ /* 0x000fe80001000200 */
[----:B------:R-:W0:Y:S02]  /*0560*/  LDS R12, [R10+-0x4] ;  /* 0xfffffc000a0c7984 */ /* 0x000e240000000800 */
[----:B0-----:R-:W-:-:S05]  /*0570*/  IMAD.IADD R12, R9, 0x1, R12 ;  /* 0x00000001090c7824 */ /* 0x001fca00078e020c */
[----:B------:R-:W-:-:S13]  /*0580*/  CREDUX.MAX.S32 UR6, R12 ;  /* 0x000000000c0672cc */ /* 0x000fda0000000200 */
[----:B------:R-:W-:-:S05]  /*0590*/  IMAD.U32 R15, RZ, RZ, UR6 ;  /* 0x00000006ff0f7e24 */ /* 0x000fca000f8e00ff */
[----:B------:R-:W-:Y:S04]  /*05a0*/  @P1 ATOMS.MAX.S32 RZ, [R8+-0x4], R15 ;  /* 0xfffffc0f08ff138c */ /* 0x000fe80001000200 */
        /* <DEDUP_REMOVED lines=34> */
[----:B------:R0:W-:Y:S02]  /*07d0*/  @P1 ATOMS.MAX.S32 RZ, [R8+-0x20], R9 ;  /* 0xffffe00908ff138c */ /* 0x0001e40001000200 */
.L_x_4:
[----:B------:R-:W-:Y:S05]  /*07e0*/  BSYNC.RECONVERGENT B0 ;  /* 0x0000000000007941 */ /* 0x000fea0003800200 */
.L_x_3:
[----:B0-----:R-:W-:Y:S01]  /*07f0*/  VIADD R8, R8, 0xffffffc0 ;  /* 0xffffffc008087836 */ /* 0x001fe20000000000 */
[----:B------:R-:W-:Y:S06]  /*0800*/  @P3 BRA `(.L_x_5) ;  /* 0xfffffff800883947 */ /* 0x000fec000383ffff */
.L_x_2:
[----:B------:R-:W-:-:S13]  /*0810*/  LOP3.LUT P1, R7, R6, 0xf, RZ, 0xc0, !PT ;  /* 0x0000000f06077812 */ /* 0x000fda000782c0ff */
[----:B------:R-:W-:Y:S05]  /*0820*/  @!P1 BRA `(.L_x_1) ;  /* 0x0000000800389947 */ /* 0x000fea0003800000 */
[----:B------:R-:W-:Y:S02]  /*0830*/  ISETP.GE.U32.AND P1, PT, R7, 0x8, PT ;  /* 0x000000080700780c */ /* 0x000fe40003f26070 */
[----:B------:R-:W-:-:S11]  /*0840*/  LOP3.LUT R13, R6, 0x7, RZ, 0xc0, !PT ;  /* 0x00000007060d7812 */ /* 0x000fd600078ec0ff */
[----:B------:R-:W-:Y:S05]  /*0850*/  @!P1 BRA `(.L_x_6) ;  /* 0x0000000000d49947 */ /* 0x000fea0003800000 */
[----:B------:R-:W-:Y:S01]  /*0860*/  ISETP.GE.AND P1, PT, R0, R5, PT ;  /* 0x000000050000720c */ /* 0x000fe20003f26270 */
[----:B------:R-:W-:-:S12]  /*0870*/  BSSY.RECONVERGENT B0, `(.L_x_7) ;  /* 0x0000032000007945 */ /* 0x000fd80003800200 */
[----:B------:R-:W-:Y:S05]  /*0880*/  @!P1 BRA `(.L_x_8) ;  /* 0x0000000000c09947 */ /* 0x000fea0003800000 */
[----:B------:R-:W2:Y:S01]  /*0890*/  LDG.E R7, desc[UR8][R2.64+-0x4] ;  /* 0xfffffc0802077981 */ /* 0x000ea2000c1e1900 */
[----:B------:R-:W-:Y:S01]  /*08a0*/  IADD3 R8, PT, PT, -R5, UR4, RZ ;  /* 0x0000000405087c10 */ /* 0x000fe2000fffe1ff */
[----:B------:R-:W-:Y:S01]  /*08b0*/  VOTEU.ANY UR6, UPT, PT ;  /* 0x0000000000067886 */ /* 0x000fe200038e0100 */
[----:B------:R-:W0:Y:S02]  /*08c0*/  S2R R9, SR_LANEID ;  /* 0x0000000000097919 */ /* 0x000e240000000000 */
[----:B------:R-:W-:Y:S01]  /*08d0*/  LEA R8, R8, UR5, 0x2 ;  /* 0x0000000508087c11 */ /* 0x000fe2000f8e10ff */
[----:B------:R-:W-:-:S04]  /*08e0*/  UFLO.U32 UR6, UR6 ;  /* 0x00000006000672bd */ /* 0x000fc800080e0000 */
[----:B------:R-:W2:Y:S02]  /*08f0*/  LDS R10, [R8] ;  /* 0x00000000080a7984 */ /* 0x000ea40000000800 */
[----:B0-----:R-:W-:Y:S01]  /*0900*/  ISETP.EQ.U32.AND P1, PT, R9, UR6, PT ;  /* 0x0000000609007c0c */ /* 0x001fe2000bf22070 */
[----:B------:R-:W-:Y:S01]  /*0910*/  ULEA UR6, UR4, UR5, 0x2 ;  /* 0x0000000504067291 */ /* 0x000fe2000f8e10ff */
[----:B--2---:R-:W-:-:S05]  /*0920*/  IMAD.IADD R10, R7, 0x1, R10 ;  /* 0x00000001070a7824 */ /* 0x004fca00078e020a */
[----:B------:R-:W-:-:S13]  /*0930*/  CREDUX.MAX.S32 UR7, R10 ;  /* 0x000000000a0772cc */ /* 0x000fda0000000200 */
[----:B------:R-:W-:-:S05]  /*0940*/  IMAD.U32 R9, RZ, RZ, UR7 ;  /* 0x00000007ff097e24 */ /* 0x000fca000f8e00ff */
[----:B------:R-:W-:Y:S04]  /*0950*/  @P1 ATOMS.MAX.S32 RZ, [UR6], R9 ;  /* 0x00000009ffff198c */ /* 0x000fe80009000206 */
[----:B------:R-:W0:Y:S02]  /*0960*/  LDS R10, [R8+-0x4] ;  /* 0xfffffc00080a7984 */ /* 0x000e240000000800 */
[----:B0-----:R-:W-:-:S05]  /*0970*/  IMAD.IADD R10, R7, 0x1, R10 ;  /* 0x00000001070a7824 */ /* 0x001fca00078e020a */
[----:B------:R-:W-:-:S13]  /*0980*/  CREDUX.MAX.S32 UR7, R10 ;  /* 0x000000000a0772cc */ /* 0x000fda0000000200 */
[----:B------:R-:W-:-:S05]  /*0990*/  IMAD.U32 R11, RZ, RZ, UR7 ;  /* 0x00000007ff0b7e24 */ /* 0x000fca000f8e00ff */
[----:B------:R-:W-:Y:S04]  /*09a0*/  @P1 ATOMS.MAX.S32 RZ, [UR6+-0x4], R11 ;  /* 0xfffffc0bffff198c */ /* 0x000fe80009000206 */
        /* <DEDUP_REMOVED lines=29> */
[----:B------:R0:W-:Y:S02]  /*0b80*/  @P1 ATOMS.MAX.S32 RZ, [UR6+-0x1c], R7 ;  /* 0xffffe407ffff198c */ /* 0x0001e40009000206 */
.L_x_8:
[----:B------:R-:W-:Y:S05]  /*0b90*/  BSYNC.RECONVERGENT B0 ;  /* 0x0000000000007941 */ /* 0x000fea0003800200 */
.L_x_7:
[----:B------:R-:W-:-:S12]  /*0ba0*/  UIADD3 UR4, UPT, UPT, UR4, -0x8, URZ ;  /* 0xfffffff804047890 */ /* 0x000fd8000fffe0ff */
.L_x_6:
[----:B------:R-:W-:-:S13]  /*0bb0*/  ISETP.NE.AND P1, PT, R13, RZ, PT ;  /* 0x000000ff0d00720c */ /* 0x000fda0003f25270 */
        /* <DEDUP_REMOVED lines=10> */
[----:B0-----:R-:W0:Y:S02]  /*0c60*/  S2R R7, SR_LANEID ;  /* 0x0000000000077919 */ /* 0x001e240000000000 */
        /* <DEDUP_REMOVED lines=24> */
.L_x_11:
[----:B------:R-:W-:Y:S05]  /*0df0*/  BSYNC.RECONVERGENT B0 ;  /* 0x0000000000007941 */ /* 0x000fea0003800200 */
.L_x_10:
[----:B------:R-:W-:-:S12]  /*0e00*/  UIADD3 UR4, UPT, UPT, UR4, -0x4, URZ ;  /* 0xfffffffc04047890 */ /* 0x000fd8000fffe0ff */
.L_x_9:
[----:B------:R-:W-:-:S13]  /*0e10*/  ISETP.NE.AND P1, PT, R10, RZ, PT ;  /* 0x000000ff0a00720c */ /* 0x000fda0003f25270 */
[----:B------:R-:W-:Y:S05]  /*0e20*/  @!P1 BRA `(.L_x_1) ;  /* 0x0000000000b89947 */ /* 0x000fea0003800000 */
[----:B------:R-:W-:Y:S01]  /*0e30*/  ISETP.GE.AND P1, PT, R0, R5, PT ;  /* 0x000000050000720c */ /* 0x000fe20003f26270 */
[----:B------:R-:W-:Y:S02]  /*0e40*/  ULEA UR6, UR4, UR5, 0x2 ;  /* 0x0000000504067291 */ /* 0x000fe4000f8e10ff */
[----:B------:R-:W-:Y:S01]  /*0e50*/  IADD3 R5, PT, PT, -R5, UR4, RZ ;  /* 0x0000000405057c10 */ /* 0x000fe2000fffe1ff */
[----:B------:R-:W-:Y:S01]  /*0e60*/  BSSY.RECONVERGENT B0, `(.L_x_12) ;  /* 0x000000e000007945 */ /* 0x000fe20003800200 */
[----:B------:R-:W-:Y:S02]  /*0e70*/  ISETP.NE.AND P2, PT, R10, 0x1, PT ;  /* 0x000000010a00780c */ /* 0x000fe40003f45270 */
[----:B-1----:R-:W-:-:S06]  /*0e80*/  LEA R6, R5, UR5, 0x2 ;  /* 0x0000000505067c11 */ /* 0x002fcc000f8e10ff */
[----:B------:R-:W-:Y:S05]  /*0e90*/  @!P1 BRA `(.L_x_13) ;  /* 0x0000000000289947 */ /* 0x000fea0003800000 */
[----:B------:R-:W2:Y:S01]  /*0ea0*/  LDG.E R8, desc[UR8][R2.64+-0x4] ;  /* 0xfffffc0802087981 */ /* 0x000ea2000c1e1900 */
[----:B------:R-:W-:Y:S02]  /*0eb0*/  VOTEU.ANY UR4, UPT, PT ;  /* 0x0000000000047886 */ /* 0x000fe400038e0100 */
[----:B------:R-:W-:Y:S01]  /*0ec0*/  UFLO.U32 UR4, UR4 ;  /* 0x00000004000472bd */ /* 0x000fe200080e0000 */
[----:B------:R-:W2:Y:S01]  /*0ed0*/  LDS R5, [R6] ;  /* 0x0000000006057984 */ /* 0x000ea20000000800 */
[----:B0-----:R-:W0:Y:S04]  /*0ee0*/  S2R R7, SR_LANEID ;  /* 0x0000000000077919 */ /* 0x001e280000000000 */
[----:B0-----:R-:W-:Y:S01]  /*0ef0*/  ISETP.EQ.U32.AND P3, PT, R7, UR4, PT ;  /* 0x0000000407007c0c */ /* 0x001fe2000bf62070 */
[----:B--2---:R-:W-:-:S05]  /*0f00*/  IMAD.IADD R5, R8, 0x1, R5 ;  /* 0x0000000108057824 */ /* 0x004fca00078e0205 */
[----:B------:R-:W-:-:S13]  /*0f10*/  CREDUX.MAX.S32 UR7, R5 ;  /* 0x00000000050772cc */ /* 0x000fda0000000200 */
[----:B------:R-:W-:-:S05]  /*0f20*/  IMAD.U32 R5, RZ, RZ, UR7 ;  /* 0x00000007ff057e24 */ /* 0x000fca000f8e00ff */
[----:B------:R1:W-:Y:S02]  /*0f30*/  @P3 ATOMS.MAX.S32 RZ, [UR6], R5 ;  /* 0x00000005ffff398c */ /* 0x0003e40009000206 */
.L_x_13:
[----:B------:R-:W-:Y:S05]  /*0f40*/  BSYNC.RECONVERGENT B0 ;  /* 0x0000000000007941 */ /* 0x000fea0003800200 */
.L_x_12:
[----:B------:R-:W-:Y:S05]  /*0f50*/  @!P2 BRA `(.L_x_1) ;  /* 0x00000000006ca947 */ /* 0x000fea0003800000 */
[----:B------:R-:W-:Y:S01]  /*0f60*/  BSSY.RECONVERGENT B0, `(.L_x_14) ;  /* 0x000000d000007945 */ /* 0x000fe20003800200 */
[----:B------:R-:W-:-:S03]  /*0f70*/  ISETP.EQ.OR P2, PT, R10, 0x2, !P1 ;  /* 0x000000020a00780c */ /* 0x000fc60004f42670 */
[----:B------:R-:W-:Y:S10]  /*0f80*/  @!P1 BRA `(.L_x_15) ;  /* 0x0000000000289947 */ /* 0x000ff40003800000 */
[----:B------:R-:W2:Y:S01]  /*0f90*/  LDG.E R8, desc[UR8][R2.64+-0x4] ;  /* 0xfffffc0802087981 */ /* 0x000ea2000c1e1900 */
[----:B------:R-:W-:Y:S02]  /*0fa0*/  VOTEU.ANY UR4, UPT, PT ;  /* 0x0000000000047886 */ /* 0x000fe400038e0100 */
[----:B------:R-:W-:Y:S01]  /*0fb0*/  UFLO.U32 UR4, UR4 ;  /* 0x00000004000472bd */ /* 0x000fe200080e0000 */
[----:B-1----:R-:W2:Y:S01]  /*0fc0*/  LDS R5, [R6+-0x4] ;  /* 0xfffffc0006057984 */ /* 0x002ea20000000800 */
[----:B0-----:R-:W0:Y:S04]  /*0fd0*/  S2R R7, SR_LANEID ;  /* 0x0000000000077919 */ /* 0x001e280000000000 */
[----:B0-----:R-:W-:Y:S01]  /*0fe0*/  ISETP.EQ.U32.AND P1, PT, R7, UR4, PT ;  /* 0x0000000407007c0c */ /* 0x001fe2000bf22070 */
[----:B--2---:R-:W-:-:S05]  /*0ff0*/  IMAD.IADD R5, R8, 0x1, R5 ;  /* 0x0000000108057824 */ /* 0x004fca00078e0205 */
[----:B------:R-:W-:-:S13]  /*1000*/  CREDUX.MAX.S32 UR7, R5 ;  /* 0x00000000050772cc */ /* 0x000fda0000000200 */
[----:B------:R-:W-:-:S05]  /*1010*/  IMAD.U32 R5, RZ, RZ, UR7 ;  /* 0x00000007ff057e24 */ /* 0x000fca000f8e00ff */
[----:B------:R2:W-:Y:S02]  /*1020*/  @P1 ATOMS.MAX.S32 RZ, [UR6+-0x4], R5 ;  /* 0xfffffc05ffff198c */ /* 0x0005e40009000206 */
.L_x_15:
[----:B------:R-:W-:Y:S05]  /*1030*/  BSYNC.RECONVERGENT B0 ;  /* 0x0000000000007941 */ /* 0x000fea0003800200 */
.L_x_14:
[----:B------:R-:W-:Y:S04]  /*1040*/  BSSY.RECONVERGENT B0, `(.L_x_1) ;  /* 0x000000c000007945 */ /* 0x000fe80003800200 */
[----:B------:R-:W-:Y:S05]  /*1050*/  @P2 BRA `(.L_x_16) ;  /* 0x0000000000282947 */ /* 0x000fea0003800000 */
[----:B------:R-:W3:Y:S01]  /*1060*/  LDG.E R2, desc[UR8][R2.64+-0x4] ;  /* 0xfffffc0802027981 */ /* 0x000ee2000c1e1900 */
[----:B------:R-:W-:Y:S02]  /*1070*/  VOTEU.ANY UR4, UPT, PT ;  /* 0x0000000000047886 */ /* 0x000fe400038e0100 */
[----:B------:R-:W-:Y:S01]  /*1080*/  UFLO.U32 UR4, UR4 ;  /* 0x00000004000472bd */ /* 0x000fe200080e0000 */
[----:B-12---:R-:W3:Y:S01]  /*1090*/  LDS R5, [R6+-0x8] ;  /* 0xfffff80006057984 */ /* 0x006ee20000000800 */
[----:B0-----:R-:W0:Y:S04]  /*10a0*/  S2R R7, SR_LANEID ;  /* 0x0000000000077919 */ /* 0x001e280000000000 */
[----:B0-----:R-:W-:Y:S01]  /*10b0*/  ISETP.EQ.U32.AND P1, PT, R7, UR4, PT ;  /* 0x0000000407007c0c */ /* 0x001fe2000bf22070 */
[----:B---3--:R-:W-:-:S05]  /*10c0*/  IMAD.IADD R5, R2, 0x1, R5 ;  /* 0x0000000102057824 */ /* 0x008fca00078e0205 */
[----:B------:R-:W-:-:S13]  /*10d0*/  CREDUX.MAX.S32 UR7, R5 ;  /* 0x00000000050772cc */ /* 0x000fda0000000200 */
[----:B------:R-:W-:-:S05]  /*10e0*/  IMAD.U32 R5, RZ, RZ, UR7 ;  /* 0x00000007ff057e24 */ /* 0x000fca000f8e00ff */
[----:B------:R3:W-:Y:S02]  /*10f0*/  @P1 ATOMS.MAX.S32 RZ, [UR6+-0x8], R5 ;  /* 0xfffff805ffff198c */ /* 0x0007e40009000206 */
.L_x_16:
[----:B------:R-:W-:Y:S05]  /*1100*/  BSYNC.RECONVERGENT B0 ;  /* 0x0000000000007941 */ /* 0x000fea0003800200 */
.L_x_1:
[----:B------:R-:W-:Y:S06]  /*1110*/  BAR.SYNC.DEFER_BLOCKING 0x0 ;  /* 0x0000000000007b1d */ /* 0x000fec0000010000 */
[----:B------:R-:W-:Y:S05]  /*1120*/  @P0 BRA `(.L_x_17) ;  /* 0xffffffec00e80947 */ /* 0x000fea000383ffff */
.L_x_0:
[----:B------:R-:W4:Y:S02]  /*1130*/  LDC R20, c[0x0][0x380] ;  /* 0x0000e000ff147b82 */ /* 0x000f240000000800 */
[----:B----4-:R-:W-:-:S04]  /*1140*/  ISETP.GE.AND P0, PT, R20, 0x1, PT ;  /* 0x000000011400780c */ /* 0x010fc80003f06270 */
[----:B------:R-:W-:-:S13]  /*1150*/  ISETP.NE.OR P0, PT, R0, RZ, !P0 ;  /* 0x000000ff0000720c */ /* 0x000fda0004705670 */
[----:B------:R-:W-:Y:S05]  /*1160*/  @P0 EXIT ;  /* 0x000000000000094d */ /* 0x000fea0003800000 */
[C---:B------:R-:W-:Y:S01]  /*1170*/  VIADD R0, R20.reuse, 0xffffffff ;  /* 0xffffffff14007836 */ /* 0x040fe20000000000 */
[----:B------:R-:W-:Y:S01]  /*1180*/  UMOV UR4, 0x1 ;  /* 0x0000000100047882 */ /* 0x000fe20000000000 */
[----:B------:R-:W-:-:S03]  /*1190*/  LOP3.LUT R22, R20, 0xf, RZ, 0xc0, !PT ;  /* 0x0000000f14167812 */ /* 0x000fc600078ec0ff */
[----:B------:R-:W-:-:S13]  /*11a0*/  ISETP.GE.U32.AND P0, PT, R0, 0xf, PT ;  /* 0x0000000f0000780c */ /* 0x000fda0003f06070 */
[----:B------:R-:W-:Y:S05]  /*11b0*/  @!P0 BRA `(.L_x_18) ;  /* 0x0000000400108947 */ /* 0x000fea0003800000 */
[----:B------:R-:W4:Y:S01]  /*11c0*/  LDC.64 R2, c[0x0][0x3a0] ;  /* 0x0000e800ff027b82 */ /* 0x000f220000000a00 */
[----:B------:R-:W-:Y:S01]  /*11d0*/  LOP3.LUT R0, R20, 0x7ffffff0, RZ, 0xc0, !PT ;  /* 0x7ffffff014007812 */ /* 0x000fe200078ec0ff */
[----:B------:R-:W-:Y:S01]  /*11e0*/  UIADD3 UR7, UPT, UPT, UR5, 0x20, URZ ;  /* 0x0000002005077890 */ /* 0x000fe2000fffe0ff */
[----:B------:R-:W-:-:S03]  /*11f0*/  UMOV UR4, URZ ;  /* 0x000000ff00047c82 */ /* 0x000fc60008000000 */
[----:B------:R-:W-:-:S08]  /*1200*/  IMAD.MOV R0, RZ, RZ, -R0 ;  /* 0x000000ffff007224 */ /* 0x000fd000078e0a00 */
.L_x_19:
[----:B0123--:R-:W0:Y:S01]  /*1210*/  LDS.128 R4, [UR7+-0x20] ;  /* 0xffffe007ff047984 */ /* 0x00fe220008000c00 */
[----:B------:R-:W-:Y:S02]  /*1220*/  VOTEU.ANY UR6, UPT, PT ;  /* 0x0000000000067886 */ /* 0x000fe400038e0100 */
[----:B------:R-:W-:Y:S01]  /*1230*/  UFLO.U32 UR6, UR6 ;  /* 0x00000006000672bd */ /* 0x000fe200080e0000 */
[----:B------:R-:W1:Y:S01]  /*1240*/  LDS.128 R8, [UR7+-0x10] ;  /* 0xfffff007ff087984 */ /* 0x000e620008000c00 */
[----:B------:R-:W2:Y:S03]  /*1250*/  S2R R23, SR_LANEID ;  /* 0x0000000000177919 */ /* 0x000ea60000000000 */
[----:B------:R-:W3:Y:S04]  /*1260*/  LDS.128 R12, [UR7] ;  /* 0x00000007ff0c7984 */ /* 0x000ee80008000c00 */
[----:B------:R-:W5:Y:S04]  /*1270*/  LDS.128 R16, [UR7+0x10] ;  /* 0x00001007ff107984 */ /* 0x000f680008000c00 */
[----:B------:R-:W5:Y:S01]  /*1280*/  LDS R21, [UR7+0x20] ;  /* 0x00002007ff157984 */ /* 0x000f620008000800 */
[----:B0-----:R-:W-:-:S02]  /*1290*/  CREDUX.MAX.S32 UR10, R5 ;  /* 0x00000000050a72cc */ /* 0x001fc40000000200 */
[----:B------:R-:W-:Y:S02]  /*12a0*/  CREDUX.MAX.S32 UR11, R6 ;  /* 0x00000000060b72cc */ /* 0x000fe40000000200 */
[----:B------:R-:W-:Y:S02]  /*12b0*/  CREDUX.MAX.S32 UR12, R7 ;  /* 0x00000000070c72cc */ /* 0x000fe40000000200 */
[----:B--2---:R-:W-:Y:S02]  /*12c0*/  ISETP.EQ.U32.AND P0, PT, R23, UR6, PT ;  /* 0x0000000617007c0c */ /* 0x004fe4000bf02070 */
[----:B-1----:R-:W-:Y:S02]  /*12d0*/  CREDUX.MAX.S32 UR6, R8 ;  /* 0x00000000080672cc */ /* 0x002fe40000000200 */
[----:B------:R-:W-:Y:S02]  /*12e0*/  CREDUX.MAX.S32 UR13, R9 ;  /* 0x00000000090d72cc */ /* 0x000fe40000000200 */
[----:B------:R-:W-:Y:S01]  /*12f0*/  CREDUX.MAX.S32 UR14, R10 ;  /* 0x000000000a0e72cc */ /* 0x000fe20000000200 */
[----:B------:R-:W-:Y:S01]  /*1300*/  IMAD.U32 R5, RZ, RZ, UR10 ;  /* 0x0000000aff057e24 */ /* 0x000fe2000f8e00ff */
[----:B------:R-:W-:Y:S01]  /*1310*/  CREDUX.MAX.S32 UR10, R11 ;  /* 0x000000000b0a72cc */ /* 0x000fe20000000200 */
[----:B------:R-:W-:Y:S01]  /*1320*/  IMAD.U32 R7, RZ, RZ, UR11 ;  /* 0x0000000bff077e24 */ /* 0x000fe2000f8e00ff */
[----:B---3--:R-:W-:Y:S01]  /*1330*/  CREDUX.MAX.S32 UR11, R12 ;  /* 0x000000000c0b72cc */ /* 0x008fe20000000200 */
[----:B------:R-:W-:Y:S01]  /*1340*/  IMAD.U32 R9, RZ, RZ, UR12 ;  /* 0x0000000cff097e24 */ /* 0x000fe2000f8e00ff */
[----:B------:R-:W-:Y:S01]  /*1350*/  CREDUX.MAX.S32 UR12, R13 ;  /* 0x000000000d0c72cc */ /* 0x000fe20000000200 */
[----:B----4-:R0:W-:Y:S02]  /*1360*/  @P0 REDG.E.MAX.S32.STRONG.GPU desc[UR8][R2.64], R5 ;  /* 0x000000050200098e */ /* 0x0101e4000d12e308 */
[----:B------:R-:W-:Y:S01]  /*1370*/  IMAD.U32 R11, RZ, RZ, UR6 ;  /* 0x00000006ff0b7e24 */ /* 0x000fe2000f8e00ff */
[----:B------:R-:W-:Y:S01]  /*1380*/  CREDUX.MAX.S32 UR6, R14 ;  /* 0x000000000e0672cc */ /* 0x000fe20000000200 */
[----:B------:R-:W-:Y:S01]  /*1390*/  IMAD.U32 R13, RZ, RZ, UR13 ;  /* 0x0000000dff0d7e24 */ /* 0x000fe2000f8e00ff */
[----:B------:R-:W-:Y:S01]  /*13a0*/  CREDUX.MAX.S32 UR13, R15 ;  /* 0x000000000f0d72cc */ /* 0x000fe20000000200 */
[----:B------:R-:W-:Y:S01]  /*13b0*/  IMAD.U32 R23, RZ, RZ, UR14 ;  /* 0x0000000eff177e24 */ /* 0x000fe2000f8e00ff */
[----:B-----5:R-:W-:Y:S01]  /*13c0*/  CREDUX.MAX.S32 UR14, R16 ;  /* 0x00000000100e72cc */ /* 0x020fe20000000200 */
[----:B------:R1:W-:Y:S01]  /*13d0*/  @P0 REDG.E.MAX.S32.STRONG.GPU desc[UR8][R2.64], R7 ;  /* 0x000000070200098e */ /* 0x0003e2000d12e308 */
[----:B------:R-:W-:-:S02]  /*13e0*/  CREDUX.MAX.S32 UR15, R17 ;  /* 0x00000000110f72cc */ /* 0x000fc40000000200 */
[----:B------:R-:W-:Y:S02]  /*13f0*/  CREDUX.MAX.S32 UR16, R18 ;  /* 0x00000000121072cc */ /* 0x000fe40000000200 */
[----:B------:R-:W-:Y:S02]  /*1400*/  CREDUX.MAX.S32 UR17, R19 ;  /* 0x00000000131172cc */ /* 0x000fe40000000200 */
[----:B------:R-:W-:Y:S01]  /*1410*/  CREDUX.MAX.S32 UR18, R21 ;  /* 0x00000000151272cc */ /* 0x000fe20000000200 */
[----:B0-----:R-:W-:Y:S01]  /*1420*/  IMAD.U32 R5, RZ, RZ, UR10 ;  /* 0x0000000aff057e24 */ /* 0x001fe2000f8e00ff */
[----:B------:R0:W-:Y:S01]  /*1430*/  @P0 REDG.E.MAX.S32.STRONG.GPU desc[UR8][R2.64], R9 ;  /* 0x000000090200098e */ /* 0x0001e2000d12e308 */
[----:B-1----:R-:W-:-:S03]  /*1440*/  IMAD.U32 R7, RZ, RZ, UR11 ;  /* 0x0000000bff077e24 */ /* 0x002fc6000f8e00ff */
[----:B------:R1:W-:Y:S01]  /*1450*/  @P0 REDG.E.MAX.S32.STRONG.GPU desc[UR8][R2.64], R11 ;  /* 0x0000000b0200098e */ /* 0x0003e2000d12e308 */
[----:B------:R-:W-:-:S03]  /*1460*/  IMAD.U32 R15, RZ, RZ, UR14 ;  /* 0x0000000eff0f7e24 */ /* 0x000fc6000f8e00ff */
[----:B------:R2:W-:Y:S01]  /*1470*/  @P0 REDG.E.MAX.S32.STRONG.GPU desc[UR8][R2.64], R13 ;  /* 0x0000000d0200098e */ /* 0x0005e2000d12e308 */
[----:B0-----:R-:W-:-:S03]  /*1480*/  IMAD.U32 R9, RZ, RZ, UR12 ;  /* 0x0000000cff097e24 */ /* 0x001fc6000f8e00ff */
[----:B------:R0:W-:Y:S01]  /*1490*/  @P0 REDG.E.MAX.S32.STRONG.GPU desc[UR8][R2.64], R23 ;  /* 0x000000170200098e */ /* 0x0001e2000d12e308 */
[----:B-1----:R-:W-:-:S03]  /*14a0*/  IMAD.U32 R11, RZ, RZ, UR6 ;  /* 0x00000006ff0b7e24 */ /* 0x002fc6000f8e00ff */
[----:B------:R1:W-:Y:S01]  /*14b0*/  @P0 REDG.E.MAX.S32.STRONG.GPU desc[UR8][R2.64], R5 ;  /* 0x000000050200098e */ /* 0x0003e2000d12e308 */
[----:B------:R-:W-:Y:S02]  /*14c0*/  IMAD.U32 R17, RZ, RZ, UR15 ;  /* 0x0000000fff117e24 */ /* 0x000fe4000f8e00ff */
[----:B--2---:R-:W-:Y:S01]  /*14d0*/  IMAD.U32 R13, RZ, RZ, UR13 ;  /* 0x0000000dff0d7e24 */ /* 0x004fe2000f8e00ff */
[----:B------:R1:W-:Y:S01]  /*14e0*/  @P0 REDG.E.MAX.S32.STRONG.GPU desc[UR8][R2.64], R7 ;  /* 0x000000070200098e */ /* 0x0003e2000d12e308 */
[----:B------:R-:W-:Y:S02]  /*14f0*/  IMAD.U32 R19, RZ, RZ, UR16 ;  /* 0x00000010ff137e24 */ /* 0x000fe4000f8e00ff */
[----:B------:R-:W-:Y:S01]  /*1500*/  IMAD.U32 R21, RZ, RZ, UR17 ;  /* 0x00000011ff157e24 */ /* 0x000fe2000f8e00ff */
[----:B------:R1:W-:Y:S01]  /*1510*/  @P0 REDG.E.MAX.S32.STRONG.GPU desc[UR8][R2.64], R9 ;  /* 0x000000090200098e */ /* 0x0003e2000d12e308 */
[----:B0-----:R-:W-:-:S03]  /*1520*/  IMAD.U32 R23, RZ, RZ, UR18 ;  /* 0x00000012ff177e24 */ /* 0x001fc6000f8e00ff */
[----:B------:R1:W-:Y:S01]  /*1530*/  @P0 REDG.E.MAX.S32.STRONG.GPU desc[UR8][R2.64], R11 ;  /* 0x0000000b0200098e */ /* 0x0003e2000d12e308 */
[----:B------:R-:W-:-:S03]  /*1540*/  VIADD R0, R0, 0x10 ;  /* 0x0000001000007836 */ /* 0x000fc60000000000 */
[----:B------:R1:W-:Y:S04]  /*1550*/  @P0 REDG.E.MAX.S32.STRONG.GPU desc[UR8][R2.64], R13 ;  /* 0x0000000d0200098e */ /* 0x0003e8000d12e308 */
[----:B------:R1:W-:Y:S04]  /*1560*/  @P0 REDG.E.MAX.S32.STRONG.GPU desc[UR8][R2.64], R15 ;  /* 0x0000000f0200098e */ /* 0x0003e8000d12e308 */
[----:B------:R1:W-:Y:S04]  /*1570*/  @P0 REDG.E.MAX.S32.STRONG.GPU desc[UR8][R2.64], R17 ;  /* 0x000000110200098e */ /* 0x0003e8000d12e308 */
[----:B------:R1:W-:Y:S04]  /*1580*/  @P0 REDG.E.MAX.S32.STRONG.GPU desc[UR8][R2.64], R19 ;  /* 0x000000130200098e */ /* 0x0003e8000d12e308 */
[----:B------:R1:W-:Y:S04]  /*1590*/  @P0 REDG.E.MAX.S32.STRONG.GPU desc[UR8][R2.64], R21 ;  /* 0x000000150200098e */ /* 0x0003e8000d12e308 */
[----:B------:R1:W-:Y:S01]  /*15a0*/  @P0 REDG.E.MAX.S32.STRONG.GPU desc[UR8][R2.64], R23 ;  /* 0x000000170200098e */ /* 0x0003e2000d12e308 */
[----:B------:R-:W-:Y:S01]  /*15b0*/  ISETP.NE.AND P0, PT, R0, RZ, PT ;  /* 0x000000ff0000720c */ /* 0x000fe20003f05270 */
[----:B------:R-:W-:-:S02]  /*15c0*/  UIADD3 UR4, UPT, UPT, UR4, 0x10, URZ ;  /* 0x0000001004047890 */ /* 0x000fc4000fffe0ff */
[----:B------:R-:W-:-:S10]  /*15d0*/  UIADD3 UR7, UPT, UPT, UR7, 0x40, URZ ;  /* 0x0000004007077890 */ /* 0x000fd4000fffe0ff */
[----:B-1----:R-:W-:Y:S05]  /*15e0*/  @P0 BRA `(.L_x_19) ;  /* 0xfffffffc00080947 */ /* 0x002fea000383ffff */
[----:B------:R-:W-:-:S12]  /*15f0*/  UIADD3 UR4, UPT, UPT, UR4, 0x1, URZ ;  /* 0x0000000104047890 */ /* 0x000fd8000fffe0ff */
.L_x_18:
[----:B------:R-:W-:-:S13]  /*1600*/  ISETP.NE.AND P0, PT, R22, RZ, PT ;  /* 0x000000ff1600720c */ /* 0x000fda0003f05270 */
[----:B------:R-:W-:Y:S05]  /*1610*/  @!P0 EXIT ;  /* 0x000000000000894d */ /* 0x000fea0003800000 */
[----:B------:R-:W-:Y:S02]  /*1620*/  ISETP.GE.U32.AND P0, PT, R22, 0x8, PT ;  /* 0x000000081600780c */ /* 0x000fe40003f06070 */
[----:B------:R-:W-:-:S04]  /*1630*/  LOP3.LUT R0, R20, 0x7, RZ, 0xc0, !PT ;  /* 0x0000000714007812 */ /* 0x000fc800078ec0ff */
[----:B------:R-:W-:-:S07]  /*1640*/  ISETP.NE.AND P1, PT, R0, RZ, PT ;  /* 0x000000ff0000720c */ /* 0x000fce0003f25270 */
[----:B------:R-:W-:Y:S06]  /*1650*/  @!P0 BRA `(.L_x_20) ;  /* 0x00000000009c8947 */ /* 0x000fec0003800000 */
[----:B------:R-:W-:Y:S01]  /*1660*/  ULEA UR6, UR4, UR5, 0x2 ;  /* 0x0000000504067291 */ /* 0x000fe2000f8e10ff */
[----:B------:R-:W4:Y:S01]  /*1670*/  S2R R12, SR_LANEID ;  /* 0x00000000000c7919 */ /* 0x000f220000000000 */
[----:B------:R-:W5:Y:S07]  /*1680*/  LDC.64 R2, c[0x0][0x3a0] ;  /* 0x0000e800ff027b82 */ /* 0x000f6e0000000a00 */
[----:B------:R-:W5:Y:S04]  /*1690*/  LDS R4, [UR6] ;  /* 0x00000006ff047984 */ /* 0x000f680008000800 */
[----:B-123--:R-:W1:Y:S04]  /*16a0*/  LDS R5, [UR6+0x4] ;  /* 0x00000406ff057984 */ /* 0x00ee680008000800 */
[----:B------:R-:W2:Y:S04]  /*16b0*/  LDS R6, [UR6+0x8] ;  /* 0x00000806ff067984 */ /* 0x000ea80008000800 */
[----:B0-----:R-:W0:Y:S04]  /*16c0*/  LDS R7, [UR6+0xc] ;  /* 0x00000c06ff077984 */ /* 0x001e280008000800 */
[----:B------:R-:W3:Y:S04]  /*16d0*/  LDS R8, [UR6+0x10] ;  /* 0x00001006ff087984 */ /* 0x000ee80008000800 */
[----:B------:R-:W3:Y:S04]  /*16e0*/  LDS R9, [UR6+0x14] ;  /* 0x00001406ff097984 */ /* 0x000ee80008000800 */
[----:B------:R-:W3:Y:S04]  /*16f0*/  LDS R10, [UR6+0x18] ;  /* 0x00001806ff0a7984 */ /* 0x000ee80008000800 */
[----:B------:R-:W3:Y:S01]  /*1700*/  LDS R11, [UR6+0x1c] ;  /* 0x00001c06ff0b7984 */ /* 0x000ee20008000800 */
[----:B------:R-:W-:-:S02]  /*1710*/  VOTEU.ANY UR6, UPT, PT ;  /* 0x0000000000067886 */ /* 0x000fc400038e0100 */
[----:B------:R-:W-:-:S06]  /*1720*/  UFLO.U32 UR6, UR6 ;  /* 0x00000006000672bd */ /* 0x000fcc00080e0000 */
[----:B----4-:R-:W-:Y:S02]  /*1730*/  ISETP.EQ.U32.AND P0, PT, R12, UR6, PT ;  /* 0x000000060c007c0c */ /* 0x010fe4000bf02070 */
[----:B-----5:R-:W-:Y:S02]  /*1740*/  CREDUX.MAX.S32 UR7, R4 ;  /* 0x00000000040772cc */ /* 0x020fe40000000200 */
[----:B-1----:R-:W-:Y:S02]  /*1750*/  CREDUX.MAX.S32 UR10, R5 ;  /* 0x00000000050a72cc */ /* 0x002fe40000000200 */
[----:B--2---:R-:W-:Y:S02]  /*1760*/  CREDUX.MAX.S32 UR11, R6 ;  /* 0x00000000060b72cc */ /* 0x004fe40000000200 */
[----:B0-----:R-:W-:-:S07]  /*1770*/  CREDUX.MAX.S32 UR6, R7 ;  /* 0x00000000070672cc */ /* 0x001fce0000000200 */
[----:B------:R-:W-:Y:S01]  /*1780*/  IMAD.U32 R5, RZ, RZ, UR7 ;  /* 0x00000007ff057e24 */ /* 0x000fe2000f8e00ff */
[----:B---3--:R-:W-:Y:S01]  /*1790*/  CREDUX.MAX.S32 UR12, R8 ;  /* 0x00000000080c72cc */ /* 0x008fe20000000200 */
[----:B------:R-:W-:-:S03]  /*17a0*/  IMAD.U32 R7, RZ, RZ, UR10 ;  /* 0x0000000aff077e24 */ /* 0x000fc6000f8e00ff */
[----:B------:R4:W-:Y:S01]  /*17b0*/  @P0 REDG.E.MAX.S32.STRONG.GPU desc[UR8][R2.64], R5 ;  /* 0x000000050200098e */ /* 0x0009e2000d12e308 */
[----:B------:R-:W-:Y:S01]  /*17c0*/  CREDUX.MAX.S32 UR13, R9 ;  /* 0x00000000090d72cc */ /* 0x000fe20000000200 */
[----:B------:R-:W-:Y:S02]  /*17d0*/  IMAD.U32 R9, RZ, RZ, UR11 ;  /* 0x0000000bff097e24 */ /* 0x000fe4000f8e00ff */
[----:B------:R4:W-:Y:S01]  /*17e0*/  @P0 REDG.E.MAX.S32.STRONG.GPU desc[UR8][R2.64], R7 ;  /* 0x000000070200098e */ /* 0x0009e2000d12e308 */
[----:B------:R-:W-:-:S03]  /*17f0*/  CREDUX.MAX.S32 UR14, R10 ;  /* 0x000000000a0e72cc */ /* 0x000fc60000000200 */
[----:B------:R4:W-:Y:S01]  /*1800*/  @P0 REDG.E.MAX.S32.STRONG.GPU desc[UR8][R2.64], R9 ;  /* 0x000000090200098e */ /* 0x0009e2000d12e308 */
[----:B------:R-:W-:Y:S01]  /*1810*/  CREDUX.MAX.S32 UR15, R11 ;  /* 0x000000000b0f72cc */ /* 0x000fe20000000200 */
[----:B------:R-:W-:Y:S02]  /*1820*/  IMAD.U32 R11, RZ, RZ, UR6 ;  /* 0x00000006ff0b7e24 */ /* 0x000fe4000f8e00ff */
[----:B------:R-:W-:Y:S02]  /*1830*/  IMAD.U32 R13, RZ, RZ, UR12 ;  /* 0x0000000cff0d7e24 */ /* 0x000fe4000f8e00ff */
[----:B------:R-:W-:Y:S01]  /*1840*/  IMAD.U32 R15, RZ, RZ, UR13 ;  /* 0x0000000dff0f7e24 */ /* 0x000fe2000f8e00ff */
[----:B------:R4:W-:Y:S03]  /*1850*/  @P0 REDG.E.MAX.S32.STRONG.GPU desc[UR8][R2.64], R11 ;  /* 0x0000000b0200098e */ /* 0x0009e6000d12e308 */
[----:B------:R-:W-:Y:S01]  /*1860*/  IMAD.U32 R17, RZ, RZ, UR14 ;  /* 0x0000000eff117e24 */ /* 0x000fe2000f8e00ff */
[----:B------:R4:W-:Y:S03]  /*1870*/  @P0 REDG.E.MAX.S32.STRONG.GPU desc[UR8][R2.64], R13 ;  /* 0x0000000d0200098e */ /* 0x0009e6000d12e308 */
[----:B------:R-:W-:Y:S01]  /*1880*/  IMAD.U32 R19, RZ, RZ, UR15 ;  /* 0x0000000fff137e24 */ /* 0x000fe2000f8e00ff */
[----:B------:R4:W-:Y:S04]  /*1890*/  @P0 REDG.E.MAX.S32.STRONG.GPU desc[UR8][R2.64], R15 ;  /* 0x0000000f0200098e */ /* 0x0009e8000d12e308 */
[----:B------:R4:W-:Y:S04]  /*18a0*/  @P0 REDG.E.MAX.S32.STRONG.GPU desc[UR8][R2.64], R17 ;  /* 0x000000110200098e */ /* 0x0009e8000d12e308 */
[----:B------:R4:W-:Y:S01]  /*18b0*/  @P0 REDG.E.MAX.S32.STRONG.GPU desc[UR8][R2.64], R19 ;  /* 0x000000130200098e */ /* 0x0009e2000d12e308 */
[----:B------:R-:W-:-:S12]  /*18c0*/  UIADD3 UR4, UPT, UPT, UR4, 0x8, URZ ;  /* 0x0000000804047890 */ /* 0x000fd8000fffe0ff */
.L_x_20:
[----:B------:R-:W-:Y:S05]  /*18d0*/  @!P1 EXIT ;  /* 0x000000000000994d */ /* 0x000fea0003800000 */
[----:B------:R-:W-:Y:S02]  /*18e0*/  ISETP.GE.U32.AND P0, PT, R0, 0x4, PT ;  /* 0x000000040000780c */ /* 0x000fe40003f06070 */
[----:B------:R-:W-:-:S04]  /*18f0*/  LOP3.LUT R20, R20, 0x3, RZ, 0xc0, !PT ;  /* 0x0000000314147812 */ /* 0x000fc800078ec0ff */
[----:B------:R-:W-:-:S07]  /*1900*/  ISETP.NE.AND P1, PT, R20, RZ, PT ;  /* 0x000000ff1400720c */ /* 0x000fce0003f25270 */
[----:B------:R-:W-:Y:S06]  /*1910*/  @!P0 BRA `(.L_x_21) ;  /* 0x00000000005c8947 */ /* 0x000fec0003800000 */
[----:B------:R-:W-:Y:S01]  /*1920*/  ULEA UR6, UR4, UR5, 0x2 ;  /* 0x0000000504067291 */ /* 0x000fe2000f8e10ff */
[----:B------:R-:W5:Y:S01]  /*1930*/  S2R R4, SR_LANEID ;  /* 0x0000000000047919 */ /* 0x000f620000000000 */
[----:B----4-:R-:W4:Y:S07]  /*1940*/  LDC.64 R2, c[0x0][0x3a0] ;  /* 0x0000e800ff027b82 */ /* 0x010f2e0000000a00 */
[----:B------:R-:W4:Y:S04]  /*1950*/  LDS R0, [UR6] ;  /* 0x00000006ff007984 */ /* 0x000f280008000800 */
[----:B-123--:R-:W1:Y:S04]  /*1960*/  LDS R5, [UR6+0x4] ;  /* 0x00000406ff057984 */ /* 0x00ee680008000800 */
[----:B------:R-:W2:Y:S04]  /*1970*/  LDS R6, [UR6+0x8] ;  /* 0x00000806ff067984 */ /* 0x000ea80008000800 */
[----:B0-----:R-:W0:Y:S01]  /*1980*/  LDS R7, [UR6+0xc] ;  /* 0x00000c06ff077984 */ /* 0x001e220008000800 */
[----:B------:R-:W-:-:S02]  /*1990*/  VOTEU.ANY UR6, UPT, PT ;  /* 0x0000000000067886 */ /* 0x000fc400038e0100 */
[----:B------:R-:W-:-:S06]  /*19a0*/  UFLO.U32 UR6, UR6 ;  /* 0x00000006000672bd */ /* 0x000fcc00080e0000 */
[----:B-----5:R-:W-:Y:S02]  /*19b0*/  ISETP.EQ.U32.AND P0, PT, R4, UR6, PT ;  /* 0x0000000604007c0c */ /* 0x020fe4000bf02070 */
[----:B----4-:R-:W-:Y:S02]  /*19c0*/  CREDUX.MAX.S32 UR7, R0 ;  /* 0x00000000000772cc */ /* 0x010fe40000000200 */
[----:B-1----:R-:W-:Y:S02]  /*19d0*/  CREDUX.MAX.S32 UR10, R5 ;  /* 0x00000000050a72cc */ /* 0x002fe40000000200 */
[----:B--2---:R-:W-:Y:S02]  /*19e0*/  CREDUX.MAX.S32 UR11, R6 ;  /* 0x00000000060b72cc */ /* 0x004fe40000000200 */
[----:B0-----:R-:W-:-:S07]  /*19f0*/  CREDUX.MAX.S32 UR12, R7 ;  /* 0x00000000070c72cc */ /* 0x001fce0000000200 */
[----:B------:R-:W-:Y:S02]  /*1a00*/  IMAD.U32 R5, RZ, RZ, UR7 ;  /* 0x00000007ff057e24 */ /* 0x000fe4000f8e00ff */
[----:B------:R-:W-:-:S03]  /*1a10*/  IMAD.U32 R7, RZ, RZ, UR10 ;  /* 0x0000000aff077e24 */ /* 0x000fc6000f8e00ff */
[----:B------:R0:W-:Y:S01]  /*1a20*/  @P0 REDG.E.MAX.S32.STRONG.GPU desc[UR8][R2.64], R5 ;  /* 0x000000050200098e */ /* 0x0001e2000d12e308 */
[----:B------:R-:W-:-:S03]  /*1a30*/  IMAD.U32 R9, RZ, RZ, UR11 ;  /* 0x0000000bff097e24 */ /* 0x000fc6000f8e00ff */
[----:B------:R0:W-:Y:S01]  /*1a40*/  @P0 REDG.E.MAX.S32.STRONG.GPU desc[UR8][R2.64], R7 ;  /* 0x000000070200098e */ /* 0x0001e2000d12e308 */
[----:B------:R-:W-:-:S03]  /*1a50*/  IMAD.U32 R11, RZ, RZ, UR12 ;  /* 0x0000000cff0b7e24 */ /* 0x000fc6000f8e00ff */
[----:B------:R0:W-:Y:S04]  /*1a60*/  @P0 REDG.E.MAX.S32.STRONG.GPU desc[UR8][R2.64], R9 ;  /* 0x000000090200098e */ /* 0x0001e8000d12e308 */
[----:B------:R0:W-:Y:S01]  /*1a70*/  @P0 REDG.E.MAX.S32.STRONG.GPU desc[UR8][R2.64], R11 ;  /* 0x0000000b0200098e */ /* 0x0001e2000d12e308 */
[----:B------:R-:W-:-:S12]  /*1a80*/  UIADD3 UR4, UPT, UPT, UR4, 0x4, URZ ;  /* 0x0000000404047890 */ /* 0x000fd8000fffe0ff */
.L_x_21:
[----:B------:R-:W-:Y:S05]  /*1a90*/  @!P1 EXIT ;  /* 0x000000000000994d */ /* 0x000fea0003800000 */
[----:B------:R-:W1:Y:S01]  /*1aa0*/  S2R R4, SR_LANEID ;  /* 0x0000000000047919 */ /* 0x000e620000000000 */
[----:B0---4-:R-:W0:Y:S01]  /*1ab0*/  LDC.64 R2, c[0x0][0x3a0] ;  /* 0x0000e800ff027b82 */ /* 0x011e220000000a00 */
[----:B------:R-:W-:Y:S01]  /*1ac0*/  IMAD.MOV R20, RZ, RZ, -R20 ;  /* 0x000000ffff147224 */ /* 0x000fe200078e0a14 */
[----:B------:R-:W-:-:S12]  /*1ad0*/  ULEA UR4, UR4, UR5, 0x2 ;  /* 0x0000000504047291 */ /* 0x000fd8000f8e10ff */
.L_x_22:
[----:B------:R-:W4:Y:S01]  /*1ae0*/  LDS R0, [UR4] ;  /* 0x00000004ff007984 */ /* 0x000f220008000800 */
[----:B------:R-:W-:Y:S02]  /*1af0*/  VOTEU.ANY UR5, UPT, PT ;  /* 0x0000000000057886 */ /* 0x000fe400038e0100 */
[----:B------:R-:W-:-:S06]  /*1b00*/  UFLO.U32 UR5, UR5 ;  /* 0x00000005000572bd */ /* 0x000fcc00080e0000 */
[----:B-1----:R-:W-:Y:S01]  /*1b10*/  ISETP.EQ.U32.AND P0, PT, R4, UR5, PT ;  /* 0x0000000504007c0c */ /* 0x002fe2000bf02070 */
[----:B------:R-:W-:Y:S01]  /*1b20*/  VIADD R20, R20, 0x1 ;  /* 0x0000000114147836 */ /* 0x000fe20000000000 */
[----:B----4-:R-:W-:-:S13]  /*1b30*/  CREDUX.MAX.S32 UR6, R0 ;  /* 0x00000000000672cc */ /* 0x010fda0000000200 */
[----:B--23--:R-:W-:-:S05]  /*1b40*/  IMAD.U32 R5, RZ, RZ, UR6 ;  /* 0x00000006ff057e24 */ /* 0x00cfca000f8e00ff */
[----:B0-----:R4:W-:Y:S01]  /*1b50*/  @P0 REDG.E.MAX.S32.STRONG.GPU desc[UR8][R2.64], R5 ;  /* 0x000000050200098e */ /* 0x0019e2000d12e308 */
[----:B------:R-:W-:Y:S01]  /*1b60*/  ISETP.NE.AND P0, PT, R20, RZ, PT ;  /* 0x000000ff1400720c */ /* 0x000fe20003f05270 */
[----:B------:R-:W-:-:S12]  /*1b70*/  UIADD3 UR4, UPT, UPT, UR4, 0x4, URZ ;  /* 0x0000000404047890 */ /* 0x000fd8000fffe0ff */
[----:B----4-:R-:W-:Y:S05]  /*1b80*/  @P0 BRA `(.L_x_22) ;  /* 0xfffffffc00d40947 */ /* 0x010fea000383ffff */
[----:B------:R-:W-:Y:S05]  /*1b90*/  EXIT ;  /* 0x000000000000794d */ /* 0x000fea0003800000 */
.L_x_23:
[----:B------:R-:W-:-:S00]  /*1ba0*/  BRA `(.L_x_23) ;  /* 0xfffffffc00fc7947 */ /* 0x000fc0000383ffff */
[----:B------:R-:W-:-:S00]  /*1bb0*/  NOP ;  /* 0x0000000000007918 */ /* 0x000fc00000000000 */
        /* <DEDUP_REMOVED lines=12> */
.L_x_24:


//--------------------- .nv.shared._Z14dynamic_kerneliPiS_iS_ --------------------------
	.section	.nv.shared._Z14dynamic_kerneliPiS_iS_,"aw",@nobits
	.sectionflags	@""
	.align	16
	.zero		1024


//--------------------- .nv.shared.reserved.0     --------------------------
	.section	.nv.shared.reserved.0,"aw",@nobits
	.weak		__nv_reservedSMEM_offset_0_alias
	.size		__nv_reservedSMEM_offset_0_alias, 0, 64
	.other		__nv_reservedSMEM_offset_0_alias,@"STO_CUDA_RESERVED_SHARED STV_DEFAULT"
__nv_reservedSMEM_offset_0_alias:
	.zero		0
	.zero		64


//--------------------- .nv.constant0._Z14dynamic_kerneliPiS_iS_ --------------------------
	.section	.nv.constant0._Z14dynamic_kerneliPiS_iS_,"a",@progbits
	.sectionflags	@""
	.align	4
.nv.constant0._Z14dynamic_kerneliPiS_iS_:
	.zero		936


//--------------------- SYMBOLS --------------------------

	.type		.nv.reservedSmem.offset0,@object
	.size		.nv.reservedSmem.offset0,0x4
	.type		.nv.reservedSmem.cap,@object
	.size		.nv.reservedSmem.cap,0x4
